//
// Generated by NVIDIA NVVM Compiler
//
// Compiler Build ID: CL-36424714
// Cuda compilation tools, release 13.0, V13.0.88
// Based on NVVM 20.0.0
//

.version 9.0
.target sm_100
.address_size 64

	// .globl	_ZN3cub18CUB_300001_SM_10006detail11EmptyKernelIvEEvv
.global .align 1 .b8 _ZN41_INTERNAL_d0645b44_4_k_cu_8853ce75_1241964cuda3std3__45__cpo5beginE[1];
.global .align 1 .b8 _ZN41_INTERNAL_d0645b44_4_k_cu_8853ce75_1241964cuda3std3__45__cpo3endE[1];
.global .align 1 .b8 _ZN41_INTERNAL_d0645b44_4_k_cu_8853ce75_1241964cuda3std3__45__cpo6cbeginE[1];
.global .align 1 .b8 _ZN41_INTERNAL_d0645b44_4_k_cu_8853ce75_1241964cuda3std3__45__cpo4cendE[1];
.global .align 1 .b8 _ZN41_INTERNAL_d0645b44_4_k_cu_8853ce75_1241964cuda3std3__45__cpo6rbeginE[1];
.global .align 1 .b8 _ZN41_INTERNAL_d0645b44_4_k_cu_8853ce75_1241964cuda3std3__45__cpo4rendE[1];
.global .align 1 .b8 _ZN41_INTERNAL_d0645b44_4_k_cu_8853ce75_1241964cuda3std3__45__cpo7crbeginE[1];
.global .align 1 .b8 _ZN41_INTERNAL_d0645b44_4_k_cu_8853ce75_1241964cuda3std3__45__cpo5crendE[1];
.global .align 1 .b8 _ZN41_INTERNAL_d0645b44_4_k_cu_8853ce75_1241964cuda3std3__443_GLOBAL__N__d0645b44_4_k_cu_8853ce75_1241966ignoreE[1];
.global .align 1 .b8 _ZN41_INTERNAL_d0645b44_4_k_cu_8853ce75_1241964cuda3std3__419piecewise_constructE[1];
.global .align 1 .b8 _ZN41_INTERNAL_d0645b44_4_k_cu_8853ce75_1241964cuda3std3__48in_placeE[1];
.global .align 1 .b8 _ZN41_INTERNAL_d0645b44_4_k_cu_8853ce75_1241964cuda3std3__420unreachable_sentinelE[1];
.global .align 1 .b8 _ZN41_INTERNAL_d0645b44_4_k_cu_8853ce75_1241964cuda3std3__47nulloptE[1];
.global .align 1 .b8 _ZN41_INTERNAL_d0645b44_4_k_cu_8853ce75_1241964cuda3std3__48unexpectE[1];
.global .align 1 .b8 _ZN41_INTERNAL_d0645b44_4_k_cu_8853ce75_1241964cuda3std6ranges3__45__cpo4swapE[1];
.global .align 1 .b8 _ZN41_INTERNAL_d0645b44_4_k_cu_8853ce75_1241964cuda3std6ranges3__45__cpo9iter_moveE[1];
.global .align 1 .b8 _ZN41_INTERNAL_d0645b44_4_k_cu_8853ce75_1241964cuda3std6ranges3__45__cpo5beginE[1];
.global .align 1 .b8 _ZN41_INTERNAL_d0645b44_4_k_cu_8853ce75_1241964cuda3std6ranges3__45__cpo3endE[1];
.global .align 1 .b8 _ZN41_INTERNAL_d0645b44_4_k_cu_8853ce75_1241964cuda3std6ranges3__45__cpo6cbeginE[1];
.global .align 1 .b8 _ZN41_INTERNAL_d0645b44_4_k_cu_8853ce75_1241964cuda3std6ranges3__45__cpo4cendE[1];
.global .align 1 .b8 _ZN41_INTERNAL_d0645b44_4_k_cu_8853ce75_1241964cuda3std6ranges3__45__cpo7advanceE[1];
.global .align 1 .b8 _ZN41_INTERNAL_d0645b44_4_k_cu_8853ce75_1241964cuda3std6ranges3__45__cpo9iter_swapE[1];
.global .align 1 .b8 _ZN41_INTERNAL_d0645b44_4_k_cu_8853ce75_1241964cuda3std6ranges3__45__cpo4nextE[1];
.global .align 1 .b8 _ZN41_INTERNAL_d0645b44_4_k_cu_8853ce75_1241964cuda3std6ranges3__45__cpo4prevE[1];
.global .align 1 .b8 _ZN41_INTERNAL_d0645b44_4_k_cu_8853ce75_1241964cuda3std6ranges3__45__cpo4dataE[1];
.global .align 1 .b8 _ZN41_INTERNAL_d0645b44_4_k_cu_8853ce75_1241964cuda3std6ranges3__45__cpo5cdataE[1];
.global .align 1 .b8 _ZN41_INTERNAL_d0645b44_4_k_cu_8853ce75_1241964cuda3std6ranges3__45__cpo4sizeE[1];
.global .align 1 .b8 _ZN41_INTERNAL_d0645b44_4_k_cu_8853ce75_1241964cuda3std6ranges3__45__cpo5ssizeE[1];
.global .align 1 .b8 _ZN41_INTERNAL_d0645b44_4_k_cu_8853ce75_1241964cuda3std6ranges3__45__cpo8distanceE[1];
.global .align 1 .b8 _ZN41_INTERNAL_d0645b44_4_k_cu_8853ce75_1241966thrust24THRUST_300001_SM_1000_NS6system6detail10sequential3seqE[1];
.global .align 1 .b8 _ZN41_INTERNAL_d0645b44_4_k_cu_8853ce75_1241966thrust24THRUST_300001_SM_1000_NS12placeholders2_1E[1];
.global .align 1 .b8 _ZN41_INTERNAL_d0645b44_4_k_cu_8853ce75_1241966thrust24THRUST_300001_SM_1000_NS12placeholders2_2E[1];
.global .align 1 .b8 _ZN41_INTERNAL_d0645b44_4_k_cu_8853ce75_1241966thrust24THRUST_300001_SM_1000_NS12placeholders2_3E[1];
.global .align 1 .b8 _ZN41_INTERNAL_d0645b44_4_k_cu_8853ce75_1241966thrust24THRUST_300001_SM_1000_NS12placeholders2_4E[1];
.global .align 1 .b8 _ZN41_INTERNAL_d0645b44_4_k_cu_8853ce75_1241966thrust24THRUST_300001_SM_1000_NS12placeholders2_5E[1];
.global .align 1 .b8 _ZN41_INTERNAL_d0645b44_4_k_cu_8853ce75_1241966thrust24THRUST_300001_SM_1000_NS12placeholders2_6E[1];
.global .align 1 .b8 _ZN41_INTERNAL_d0645b44_4_k_cu_8853ce75_1241966thrust24THRUST_300001_SM_1000_NS12placeholders2_7E[1];
.global .align 1 .b8 _ZN41_INTERNAL_d0645b44_4_k_cu_8853ce75_1241966thrust24THRUST_300001_SM_1000_NS12placeholders2_8E[1];
.global .align 1 .b8 _ZN41_INTERNAL_d0645b44_4_k_cu_8853ce75_1241966thrust24THRUST_300001_SM_1000_NS12placeholders2_9E[1];
.global .align 1 .b8 _ZN41_INTERNAL_d0645b44_4_k_cu_8853ce75_1241966thrust24THRUST_300001_SM_1000_NS12placeholders3_10E[1];

.visible .entry _ZN3cub18CUB_300001_SM_10006detail11EmptyKernelIvEEvv()
{


	ret;

}


// ===== COMPILED SASS (sm_100) =====

	.target	sm_100

	.elftype	@"ET_EXEC"


//--------------------- .note.nv.tkinfo           --------------------------
	.section	.note.nv.tkinfo,"",@"SHT_NOTE"
	.sectionflags	@"SHF_NOTE_NV_TKINFO"
	.tkinfo
        /*0018*/ 	.word	0x00000002
        /*0030*/ 	.string	""
        /*0030*/ 	.string	"ptxas"
        /*0030*/ 	.string	"Cuda compilation tools, release 13.0, V13.0.88"
        /*0030*/ 	.string	"Build cuda_13.0.r13.0/compiler.36424714_0"
        /*0030*/ 	.string	"-arch sm_100 -m 64 "



//--------------------- .note.nv.cuinfo           --------------------------
	.section	.note.nv.cuinfo,"",@"SHT_NOTE"
	.sectionflags	@"SHF_NOTE_NV_CUINFO"
        /*0018*/ 	.short	0x0002
        /*001a*/ 	.short	0x0064
        /*001c*/ 	.short	0x0082
	.zero		2


//--------------------- .nv.info                  --------------------------
	.section	.nv.info,"",@"SHT_CUDA_INFO"
	.align	4


	//----- nvinfo : EIATTR_REGCOUNT
	.align		4
        /*0000*/ 	.byte	0x04, 0x2f
        /*0002*/ 	.short	(.L_41 - .L_40)
	.align		4
.L_40:
        /*0004*/ 	.word	index@(_ZN3cub18CUB_300001_SM_10006detail11EmptyKernelIvEEvv)
        /*0008*/ 	.word	0x00000004


	//----- nvinfo : EIATTR_FRAME_SIZE
	.align		4
.L_41:
        /*000c*/ 	.byte	0x04, 0x11
        /*000e*/ 	.short	(.L_43 - .L_42)
	.align		4
.L_42:
        /*0010*/ 	.word	index@(_ZN3cub18CUB_300001_SM_10006detail11EmptyKernelIvEEvv)
        /*0014*/ 	.word	0x00000000


	//----- nvinfo : EIATTR_MIN_STACK_SIZE
	.align		4
.L_43:
        /*0018*/ 	.byte	0x04, 0x12
        /*001a*/ 	.short	(.L_45 - .L_44)
	.align		4
.L_44:
        /*001c*/ 	.word	index@(_ZN3cub18CUB_300001_SM_10006detail11EmptyKernelIvEEvv)
        /*0020*/ 	.word	0x00000000
.L_45:


//--------------------- .nv.compat                --------------------------
	.section	.nv.compat,"",@"SHT_CUDA_COMPAT_INFO"
	.align	4
        /*0000*/ 	.byte	0x02, 0x09, 0x00, 0x00, 0x02, 0x02, 0x01, 0x00, 0x02, 0x05, 0x05, 0x00, 0x03, 0x07, 0x01, 0x01
        /*0010*/ 	.byte	0x02, 0x03, 0x00, 0x00, 0x02, 0x06, 0x01, 0x00, 0x04, 0x0b, 0x08, 0x00, 0x09, 0x00, 0x00, 0x00
        /*0020*/ 	.byte	0x00, 0x00, 0x00, 0x00


//--------------------- .nv.info._ZN3cub18CUB_300001_SM_10006detail11EmptyKernelIvEEvv --------------------------
	.section	.nv.info._ZN3cub18CUB_300001_SM_10006detail11EmptyKernelIvEEvv,"",@"SHT_CUDA_INFO"
	.sectionflags	@""
	.align	4


	//----- nvinfo : EIATTR_CUDA_API_VERSION
	.align		4
        /*0000*/ 	.byte	0x04, 0x37
        /*0002*/ 	.short	(.L_47 - .L_46)
.L_46:
        /*0004*/ 	.word	0x00000082


	//----- nvinfo : EIATTR_SPARSE_MMA_MASK
	.align		4
.L_47:
        /*0008*/ 	.byte	0x03, 0x50
        /*000a*/ 	.short	0x0000


	//----- nvinfo : EIATTR_MAXREG_COUNT
	.align		4
        /*000c*/ 	.byte	0x03, 0x1b
        /*000e*/ 	.short	0x00ff


	//----- nvinfo : EIATTR_MERCURY_ISA_VERSION
	.align		4
        /*0010*/ 	.byte	0x03, 0x5f
        /*0012*/ 	.short	0x0101


	//----- nvinfo : EIATTR_VRC_CTA_INIT_COUNT
	.align		4
        /*0014*/ 	.byte	0x02, 0x4a
	.zero		1
	.zero		1


	//----- nvinfo : EIATTR_EXIT_INSTR_OFFSETS
	.align		4
        /*0018*/ 	.byte	0x04, 0x1c
        /*001a*/ 	.short	(.L_49 - .L_48)


	//   ....[0]....
.L_48:
        /*001c*/ 	.word	0x00000010


	//----- nvinfo : EIATTR_SW_WAR
	.align		4
.L_49:
        /*0020*/ 	.byte	0x04, 0x36
        /*0022*/ 	.short	(.L_51 - .L_50)
.L_50:
        /*0024*/ 	.word	0x00000008
.L_51:


//--------------------- .nv.callgraph             --------------------------
	.section	.nv.callgraph,"",@"SHT_CUDA_CALLGRAPH"
	.align	4
	.sectionentsize	8
	.align		4
        /*0000*/ 	.word	0x00000000
	.align		4
        /*0004*/ 	.word	0xffffffff
	.align		4
        /*0008*/ 	.word	0x00000000
	.align		4
        /*000c*/ 	.word	0xfffffffe
	.align		4
        /*0010*/ 	.word	0x00000000
	.align		4
        /*0014*/ 	.word	0xfffffffd
	.align		4
        /*0018*/ 	.word	0x00000000
	.align		4
        /*001c*/ 	.word	0xfffffffc


//--------------------- .nv.constant4             --------------------------
	.section	.nv.constant4,"a",@progbits
	.align	8
	.align		8
.nv.constant4:
        /*0000*/ 	.dword	_ZN41_INTERNAL_d0645b44_4_k_cu_8853ce75_1244664cuda3std3__45__cpo5beginE
	.align		8
        /*0008*/ 	.dword	_ZN41_INTERNAL_d0645b44_4_k_cu_8853ce75_1244664cuda3std3__45__cpo3endE
	.align		8
        /*0010*/ 	.dword	_ZN41_INTERNAL_d0645b44_4_k_cu_8853ce75_1244664cuda3std3__45__cpo6cbeginE
	.align		8
        /*0018*/ 	.dword	_ZN41_INTERNAL_d0645b44_4_k_cu_8853ce75_1244664cuda3std3__45__cpo4cendE
	.align		8
        /*0020*/ 	.dword	_ZN41_INTERNAL_d0645b44_4_k_cu_8853ce75_1244664cuda3std3__45__cpo6rbeginE
	.align		8
        /*0028*/ 	.dword	_ZN41_INTERNAL_d0645b44_4_k_cu_8853ce75_1244664cuda3std3__45__cpo4rendE
	.align		8
        /*0030*/ 	.dword	_ZN41_INTERNAL_d0645b44_4_k_cu_8853ce75_1244664cuda3std3__45__cpo7crbeginE
	.align		8
        /*0038*/ 	.dword	_ZN41_INTERNAL_d0645b44_4_k_cu_8853ce75_1244664cuda3std3__45__cpo5crendE
	.align		8
        /*0040*/ 	.dword	_ZN41_INTERNAL_d0645b44_4_k_cu_8853ce75_1244664cuda3std3__443_GLOBAL__N__d0645b44_4_k_cu_8853ce75_1244666ignoreE
	.align		8
        /*0048*/ 	.dword	_ZN41_INTERNAL_d0645b44_4_k_cu_8853ce75_1244664cuda3std3__419piecewise_constructE
	.align		8
        /*0050*/ 	.dword	_ZN41_INTERNAL_d0645b44_4_k_cu_8853ce75_1244664cuda3std3__48in_placeE
	.align		8
        /*0058*/ 	.dword	_ZN41_INTERNAL_d0645b44_4_k_cu_8853ce75_1244664cuda3std3__420unreachable_sentinelE
	.align		8
        /*0060*/ 	.dword	_ZN41_INTERNAL_d0645b44_4_k_cu_8853ce75_1244664cuda3std3__47nulloptE
	.align		8
        /*0068*/ 	.dword	_ZN41_INTERNAL_d0645b44_4_k_cu_8853ce75_1244664cuda3std3__48unexpectE
	.align		8
        /*0070*/ 	.dword	_ZN41_INTERNAL_d0645b44_4_k_cu_8853ce75_1244664cuda3std6ranges3__45__cpo4swapE
	.align		8
        /*0078*/ 	.dword	_ZN41_INTERNAL_d0645b44_4_k_cu_8853ce75_1244664cuda3std6ranges3__45__cpo9iter_moveE
	.align		8
        /*0080*/ 	.dword	_ZN41_INTERNAL_d0645b44_4_k_cu_8853ce75_1244664cuda3std6ranges3__45__cpo5beginE
	.align		8
        /*0088*/ 	.dword	_ZN41_INTERNAL_d0645b44_4_k_cu_8853ce75_1244664cuda3std6ranges3__45__cpo3endE
	.align		8
        /*0090*/ 	.dword	_ZN41_INTERNAL_d0645b44_4_k_cu_8853ce75_1244664cuda3std6ranges3__45__cpo6cbeginE
	.align		8
        /*0098*/ 	.dword	_ZN41_INTERNAL_d0645b44_4_k_cu_8853ce75_1244664cuda3std6ranges3__45__cpo4cendE
	.align		8
        /*00a0*/ 	.dword	_ZN41_INTERNAL_d0645b44_4_k_cu_8853ce75_1244664cuda3std6ranges3__45__cpo7advanceE
	.align		8
        /*00a8*/ 	.dword	_ZN41_INTERNAL_d0645b44_4_k_cu_8853ce75_1244664cuda3std6ranges3__45__cpo9iter_swapE
	.align		8
        /*00b0*/ 	.dword	_ZN41_INTERNAL_d0645b44_4_k_cu_8853ce75_1244664cuda3std6ranges3__45__cpo4nextE
	.align		8
        /*00b8*/ 	.dword	_ZN41_INTERNAL_d0645b44_4_k_cu_8853ce75_1244664cuda3std6ranges3__45__cpo4prevE
	.align		8
        /*00c0*/ 	.dword	_ZN41_INTERNAL_d0645b44_4_k_cu_8853ce75_1244664cuda3std6ranges3__45__cpo4dataE
	.align		8
        /*00c8*/ 	.dword	_ZN41_INTERNAL_d0645b44_4_k_cu_8853ce75_1244664cuda3std6ranges3__45__cpo5cdataE
	.align		8
        /*00d0*/ 	.dword	_ZN41_INTERNAL_d0645b44_4_k_cu_8853ce75_1244664cuda3std6ranges3__45__cpo4sizeE
	.align		8
        /*00d8*/ 	.dword	_ZN41_INTERNAL_d0645b44_4_k_cu_8853ce75_1244664cuda3std6ranges3__45__cpo5ssizeE
	.align		8
        /*00e0*/ 	.dword	_ZN41_INTERNAL_d0645b44_4_k_cu_8853ce75_1244664cuda3std6ranges3__45__cpo8distanceE
	.align		8
        /*00e8*/ 	.dword	_ZN41_INTERNAL_d0645b44_4_k_cu_8853ce75_1244666thrust24THRUST_300001_SM_1000_NS6system6detail10sequential3seqE
	.align		8
        /*00f0*/ 	.dword	_ZN41_INTERNAL_d0645b44_4_k_cu_8853ce75_1244666thrust24THRUST_300001_SM_1000_NS12placeholders2_1E
	.align		8
        /*00f8*/ 	.dword	_ZN41_INTERNAL_d0645b44_4_k_cu_8853ce75_1244666thrust24THRUST_300001_SM_1000_NS12placeholders2_2E
	.align		8
        /*0100*/ 	.dword	_ZN41_INTERNAL_d0645b44_4_k_cu_8853ce75_1244666thrust24THRUST_300001_SM_1000_NS12placeholders2_3E
	.align		8
        /*0108*/ 	.dword	_ZN41_INTERNAL_d0645b44_4_k_cu_8853ce75_1244666thrust24THRUST_300001_SM_1000_NS12placeholders2_4E
	.align		8
        /*0110*/ 	.dword	_ZN41_INTERNAL_d0645b44_4_k_cu_8853ce75_1244666thrust24THRUST_300001_SM_1000_NS12placeholders2_5E
	.align		8
        /*0118*/ 	.dword	_ZN41_INTERNAL_d0645b44_4_k_cu_8853ce75_1244666thrust24THRUST_300001_SM_1000_NS12placeholders2_6E
	.align		8
        /*0120*/ 	.dword	_ZN41_INTERNAL_d0645b44_4_k_cu_8853ce75_1244666thrust24THRUST_300001_SM_1000_NS12placeholders2_7E
	.align		8
        /*0128*/ 	.dword	_ZN41_INTERNAL_d0645b44_4_k_cu_8853ce75_1244666thrust24THRUST_300001_SM_1000_NS12placeholders2_8E
	.align		8
        /*0130*/ 	.dword	_ZN41_INTERNAL_d0645b44_4_k_cu_8853ce75_1244666thrust24THRUST_300001_SM_1000_NS12placeholders2_9E
	.align		8
        /*0138*/ 	.dword	_ZN41_INTERNAL_d0645b44_4_k_cu_8853ce75_1244666thrust24THRUST_300001_SM_1000_NS12placeholders3_10E


//--------------------- .text._ZN3cub18CUB_300001_SM_10006detail11EmptyKernelIvEEvv --------------------------
	.section	.text._ZN3cub18CUB_300001_SM_10006detail11EmptyKernelIvEEvv,"ax",@progbits
	.align	128
        .global         _ZN3cub18CUB_300001_SM_10006detail11EmptyKernelIvEEvv
        .type           _ZN3cub18CUB_300001_SM_10006detail11EmptyKernelIvEEvv,@function
        .size           _ZN3cub18CUB_300001_SM_10006detail11EmptyKernelIvEEvv,(.L_x_1 - _ZN3cub18CUB_300001_SM_10006detail11EmptyKernelIvEEvv)
        .other          _ZN3cub18CUB_300001_SM_10006detail11EmptyKernelIvEEvv,@"STO_CUDA_ENTRY STV_DEFAULT"
_ZN3cub18CUB_300001_SM_10006detail11EmptyKernelIvEEvv:
.text._ZN3cub18CUB_300001_SM_10006detail11EmptyKernelIvEEvv:
[----:B------:R-:W-:Y:S01]  /*0000*/  LDC R1, c[0x0][0x37c] ;  /* 0x0000df00ff017b82 */ /* 0x000fe20000000800 */
[----:B------:R-:W-:Y:S05]  /*0010*/  EXIT ;  /* 0x000000000000794d */ /* 0x000fea0003800000 */
.L_x_0:
[----:B------:R-:W-:-:S00]  /*0020*/  BRA `(.L_x_0) ;  /* 0xfffffffc00fc7947 */ /* 0x000fc0000383ffff */
[----:B------:R-:W-:-:S00]  /*0030*/  NOP ;  /* 0x0000000000007918 */ /* 0x000fc00000000000 */
        /* <DEDUP_REMOVED lines=12> */
.L_x_1:


//--------------------- .nv.shared.reserved.0     --------------------------
	.section	.nv.shared.reserved.0,"aw",@nobits
	.weak		__nv_reservedSMEM_offset_0_alias
	.size		__nv_reservedSMEM_offset_0_alias, 0, 64
	.other		__nv_reservedSMEM_offset_0_alias,@"STO_CUDA_RESERVED_SHARED STV_DEFAULT"
__nv_reservedSMEM_offset_0_alias:
	.zero		0
	.zero		64


//--------------------- .nv.global                --------------------------
	.section	.nv.global,"aw",@nobits
.nv.global:
	.type		_ZN41_INTERNAL_d0645b44_4_k_cu_8853ce75_1244666thrust24THRUST_300001_SM_1000_NS12placeholders2_5E,@object
	.size		_ZN41_INTERNAL_d0645b44_4_k_cu_8853ce75_1244666thrust24THRUST_300001_SM_1000_NS12placeholders2_5E,(_ZN41_INTERNAL_d0645b44_4_k_cu_8853ce75_1244664cuda3std3__45__cpo6cbeginE - _ZN41_INTERNAL_d0645b44_4_k_cu_8853ce75_1244666thrust24THRUST_300001_SM_1000_NS12placeholders2_5E)
_ZN41_INTERNAL_d0645b44_4_k_cu_8853ce75_1244666thrust24THRUST_300001_SM_1000_NS12placeholders2_5E:
	.zero		1
	.type		_ZN41_INTERNAL_d0645b44_4_k_cu_8853ce75_1244664cuda3std3__45__cpo6cbeginE,@object
	.size		_ZN41_INTERNAL_d0645b44_4_k_cu_8853ce75_1244664cuda3std3__45__cpo6cbeginE,(_ZN41_INTERNAL_d0645b44_4_k_cu_8853ce75_1244664cuda3std6ranges3__45__cpo6cbeginE - _ZN41_INTERNAL_d0645b44_4_k_cu_8853ce75_1244664cuda3std3__45__cpo6cbeginE)
_ZN41_INTERNAL_d0645b44_4_k_cu_8853ce75_1244664cuda3std3__45__cpo6cbeginE:
	.zero		1
	.type		_ZN41_INTERNAL_d0645b44_4_k_cu_8853ce75_1244664cuda3std6ranges3__45__cpo6cbeginE,@object
	.size		_ZN41_INTERNAL_d0645b44_4_k_cu_8853ce75_1244664cuda3std6ranges3__45__cpo6cbeginE,(_ZN41_INTERNAL_d0645b44_4_k_cu_8853ce75_1244664cuda3std3__48in_placeE - _ZN41_INTERNAL_d0645b44_4_k_cu_8853ce75_1244664cuda3std6ranges3__45__cpo6cbeginE)
_ZN41_INTERNAL_d0645b44_4_k_cu_8853ce75_1244664cuda3std6ranges3__45__cpo6cbeginE:
	.zero		1
	.type		_ZN41_INTERNAL_d0645b44_4_k_cu_8853ce75_1244664cuda3std3__48in_placeE,@object
	.size		_ZN41_INTERNAL_d0645b44_4_k_cu_8853ce75_1244664cuda3std3__48in_placeE,(_ZN41_INTERNAL_d0645b44_4_k_cu_8853ce75_1244664cuda3std6ranges3__45__cpo4sizeE - _ZN41_INTERNAL_d0645b44_4_k_cu_8853ce75_1244664cuda3std3__48in_placeE)
_ZN41_INTERNAL_d0645b44_4_k_cu_8853ce75_1244664cuda3std3__48in_placeE:
	.zero		1
	.type		_ZN41_INTERNAL_d0645b44_4_k_cu_8853ce75_1244664cuda3std6ranges3__45__cpo4sizeE,@object
	.size		_ZN41_INTERNAL_d0645b44_4_k_cu_8853ce75_1244664cuda3std6ranges3__45__cpo4sizeE,(_ZN41_INTERNAL_d0645b44_4_k_cu_8853ce75_1244666thrust24THRUST_300001_SM_1000_NS12placeholders2_9E - _ZN41_INTERNAL_d0645b44_4_k_cu_8853ce75_1244664cuda3std6ranges3__45__cpo4sizeE)
_ZN41_INTERNAL_d0645b44_4_k_cu_8853ce75_1244664cuda3std6ranges3__45__cpo4sizeE:
	.zero		1
	.type		_ZN41_INTERNAL_d0645b44_4_k_cu_8853ce75_1244666thrust24THRUST_300001_SM_1000_NS12placeholders2_9E,@object
	.size		_ZN41_INTERNAL_d0645b44_4_k_cu_8853ce75_1244666thrust24THRUST_300001_SM_1000_NS12placeholders2_9E,(_ZN41_INTERNAL_d0645b44_4_k_cu_8853ce75_1244664cuda3std3__45__cpo7crbeginE - _ZN41_INTERNAL_d0645b44_4_k_cu_8853ce75_1244666thrust24THRUST_300001_SM_1000_NS12placeholders2_9E)
_ZN41_INTERNAL_d0645b44_4_k_cu_8853ce75_1244666thrust24THRUST_300001_SM_1000_NS12placeholders2_9E:
	.zero		1
	.type		_ZN41_INTERNAL_d0645b44_4_k_cu_8853ce75_1244664cuda3std3__45__cpo7crbeginE,@object
	.size		_ZN41_INTERNAL_d0645b44_4_k_cu_8853ce75_1244664cuda3std3__45__cpo7crbeginE,(_ZN41_INTERNAL_d0645b44_4_k_cu_8853ce75_1244664cuda3std6ranges3__45__cpo4nextE - _ZN41_INTERNAL_d0645b44_4_k_cu_8853ce75_1244664cuda3std3__45__cpo7crbeginE)
_ZN41_INTERNAL_d0645b44_4_k_cu_8853ce75_1244664cuda3std3__45__cpo7crbeginE:
	.zero		1
	.type		_ZN41_INTERNAL_d0645b44_4_k_cu_8853ce75_1244664cuda3std6ranges3__45__cpo4nextE,@object
	.size		_ZN41_INTERNAL_d0645b44_4_k_cu_8853ce75_1244664cuda3std6ranges3__45__cpo4nextE,(_ZN41_INTERNAL_d0645b44_4_k_cu_8853ce75_1244664cuda3std6ranges3__45__cpo4swapE - _ZN41_INTERNAL_d0645b44_4_k_cu_8853ce75_1244664cuda3std6ranges3__45__cpo4nextE)
_ZN41_INTERNAL_d0645b44_4_k_cu_8853ce75_1244664cuda3std6ranges3__45__cpo4nextE:
	.zero		1
	.type		_ZN41_INTERNAL_d0645b44_4_k_cu_8853ce75_1244664cuda3std6ranges3__45__cpo4swapE,@object
	.size		_ZN41_INTERNAL_d0645b44_4_k_cu_8853ce75_1244664cuda3std6ranges3__45__cpo4swapE,(_ZN41_INTERNAL_d0645b44_4_k_cu_8853ce75_1244666thrust24THRUST_300001_SM_1000_NS12placeholders2_1E - _ZN41_INTERNAL_d0645b44_4_k_cu_8853ce75_1244664cuda3std6ranges3__45__cpo4swapE)
_ZN41_INTERNAL_d0645b44_4_k_cu_8853ce75_1244664cuda3std6ranges3__45__cpo4swapE:
	.zero		1
	.type		_ZN41_INTERNAL_d0645b44_4_k_cu_8853ce75_1244666thrust24THRUST_300001_SM_1000_NS12placeholders2_1E,@object
	.size		_ZN41_INTERNAL_d0645b44_4_k_cu_8853ce75_1244666thrust24THRUST_300001_SM_1000_NS12placeholders2_1E,(_ZN41_INTERNAL_d0645b44_4_k_cu_8853ce75_1244666thrust24THRUST_300001_SM_1000_NS12placeholders2_3E - _ZN41_INTERNAL_d0645b44_4_k_cu_8853ce75_1244666thrust24THRUST_300001_SM_1000_NS12placeholders2_1E)
_ZN41_INTERNAL_d0645b44_4_k_cu_8853ce75_1244666thrust24THRUST_300001_SM_1000_NS12placeholders2_1E:
	.zero		1
	.type		_ZN41_INTERNAL_d0645b44_4_k_cu_8853ce75_1244666thrust24THRUST_300001_SM_1000_NS12placeholders2_3E,@object
	.size		_ZN41_INTERNAL_d0645b44_4_k_cu_8853ce75_1244666thrust24THRUST_300001_SM_1000_NS12placeholders2_3E,(_ZN41_INTERNAL_d0645b44_4_k_cu_8853ce75_1244664cuda3std3__45__cpo5beginE - _ZN41_INTERNAL_d0645b44_4_k_cu_8853ce75_1244666thrust24THRUST_300001_SM_1000_NS12placeholders2_3E)
_ZN41_INTERNAL_d0645b44_4_k_cu_8853ce75_1244666thrust24THRUST_300001_SM_1000_NS12placeholders2_3E:
	.zero		1
	.type		_ZN41_INTERNAL_d0645b44_4_k_cu_8853ce75_1244664cuda3std3__45__cpo5beginE,@object
	.size		_ZN41_INTERNAL_d0645b44_4_k_cu_8853ce75_1244664cuda3std3__45__cpo5beginE,(_ZN41_INTERNAL_d0645b44_4_k_cu_8853ce75_1244664cuda3std6ranges3__45__cpo5beginE - _ZN41_INTERNAL_d0645b44_4_k_cu_8853ce75_1244664cuda3std3__45__cpo5beginE)
_ZN41_INTERNAL_d0645b44_4_k_cu_8853ce75_1244664cuda3std3__45__cpo5beginE:
	.zero		1
	.type		_ZN41_INTERNAL_d0645b44_4_k_cu_8853ce75_1244664cuda3std6ranges3__45__cpo5beginE,@object
	.size		_ZN41_INTERNAL_d0645b44_4_k_cu_8853ce75_1244664cuda3std6ranges3__45__cpo5beginE,(_ZN41_INTERNAL_d0645b44_4_k_cu_8853ce75_1244664cuda3std3__443_GLOBAL__N__d0645b44_4_k_cu_8853ce75_1244666ignoreE - _ZN41_INTERNAL_d0645b44_4_k_cu_8853ce75_1244664cuda3std6ranges3__45__cpo5beginE)
_ZN41_INTERNAL_d0645b44_4_k_cu_8853ce75_1244664cuda3std6ranges3__45__cpo5beginE:
	.zero		1
	.type		_ZN41_INTERNAL_d0645b44_4_k_cu_8853ce75_1244664cuda3std3__443_GLOBAL__N__d0645b44_4_k_cu_8853ce75_1244666ignoreE,@object
	.size		_ZN41_INTERNAL_d0645b44_4_k_cu_8853ce75_1244664cuda3std3__443_GLOBAL__N__d0645b44_4_k_cu_8853ce75_1244666ignoreE,(_ZN41_INTERNAL_d0645b44_4_k_cu_8853ce75_1244664cuda3std6ranges3__45__cpo4dataE - _ZN41_INTERNAL_d0645b44_4_k_cu_8853ce75_1244664cuda3std3__443_GLOBAL__N__d0645b44_4_k_cu_8853ce75_1244666ignoreE)
_ZN41_INTERNAL_d0645b44_4_k_cu_8853ce75_1244664cuda3std3__443_GLOBAL__N__d0645b44_4_k_cu_8853ce75_1244666ignoreE:
	.zero		1
	.type		_ZN41_INTERNAL_d0645b44_4_k_cu_8853ce75_1244664cuda3std6ranges3__45__cpo4dataE,@object
	.size		_ZN41_INTERNAL_d0645b44_4_k_cu_8853ce75_1244664cuda3std6ranges3__45__cpo4dataE,(_ZN41_INTERNAL_d0645b44_4_k_cu_8853ce75_1244666thrust24THRUST_300001_SM_1000_NS12placeholders2_7E - _ZN41_INTERNAL_d0645b44_4_k_cu_8853ce75_1244664cuda3std6ranges3__45__cpo4dataE)
_ZN41_INTERNAL_d0645b44_4_k_cu_8853ce75_1244664cuda3std6ranges3__45__cpo4dataE:
	.zero		1
	.type		_ZN41_INTERNAL_d0645b44_4_k_cu_8853ce75_1244666thrust24THRUST_300001_SM_1000_NS12placeholders2_7E,@object
	.size		_ZN41_INTERNAL_d0645b44_4_k_cu_8853ce75_1244666thrust24THRUST_300001_SM_1000_NS12placeholders2_7E,(_ZN41_INTERNAL_d0645b44_4_k_cu_8853ce75_1244664cuda3std3__45__cpo6rbeginE - _ZN41_INTERNAL_d0645b44_4_k_cu_8853ce75_1244666thrust24THRUST_300001_SM_1000_NS12placeholders2_7E)
_ZN41_INTERNAL_d0645b44_4_k_cu_8853ce75_1244666thrust24THRUST_300001_SM_1000_NS12placeholders2_7E:
	.zero		1
	.type		_ZN41_INTERNAL_d0645b44_4_k_cu_8853ce75_1244664cuda3std3__45__cpo6rbeginE,@object
	.size		_ZN41_INTERNAL_d0645b44_4_k_cu_8853ce75_1244664cuda3std3__45__cpo6rbeginE,(_ZN41_INTERNAL_d0645b44_4_k_cu_8853ce75_1244664cuda3std6ranges3__45__cpo7advanceE - _ZN41_INTERNAL_d0645b44_4_k_cu_8853ce75_1244664cuda3std3__45__cpo6rbeginE)
_ZN41_INTERNAL_d0645b44_4_k_cu_8853ce75_1244664cuda3std3__45__cpo6rbeginE:
	.zero		1
	.type		_ZN41_INTERNAL_d0645b44_4_k_cu_8853ce75_1244664cuda3std6ranges3__45__cpo7advanceE,@object
	.size		_ZN41_INTERNAL_d0645b44_4_k_cu_8853ce75_1244664cuda3std6ranges3__45__cpo7advanceE,(_ZN41_INTERNAL_d0645b44_4_k_cu_8853ce75_1244664cuda3std3__47nulloptE - _ZN41_INTERNAL_d0645b44_4_k_cu_8853ce75_1244664cuda3std6ranges3__45__cpo7advanceE)
_ZN41_INTERNAL_d0645b44_4_k_cu_8853ce75_1244664cuda3std6ranges3__45__cpo7advanceE:
	.zero		1
	.type		_ZN41_INTERNAL_d0645b44_4_k_cu_8853ce75_1244664cuda3std3__47nulloptE,@object
	.size		_ZN41_INTERNAL_d0645b44_4_k_cu_8853ce75_1244664cuda3std3__47nulloptE,(_ZN41_INTERNAL_d0645b44_4_k_cu_8853ce75_1244664cuda3std6ranges3__45__cpo8distanceE - _ZN41_INTERNAL_d0645b44_4_k_cu_8853ce75_1244664cuda3std3__47nulloptE)
_ZN41_INTERNAL_d0645b44_4_k_cu_8853ce75_1244664cuda3std3__47nulloptE:
	.zero		1
	.type		_ZN41_INTERNAL_d0645b44_4_k_cu_8853ce75_1244664cuda3std6ranges3__45__cpo8distanceE,@object
	.size		_ZN41_INTERNAL_d0645b44_4_k_cu_8853ce75_1244664cuda3std6ranges3__45__cpo8distanceE,(_ZN41_INTERNAL_d0645b44_4_k_cu_8853ce75_1244666thrust24THRUST_300001_SM_1000_NS12placeholders2_6E - _ZN41_INTERNAL_d0645b44_4_k_cu_8853ce75_1244664cuda3std6ranges3__45__cpo8distanceE)
_ZN41_INTERNAL_d0645b44_4_k_cu_8853ce75_1244664cuda3std6ranges3__45__cpo8distanceE:
	.zero		1
	.type		_ZN41_INTERNAL_d0645b44_4_k_cu_8853ce75_1244666thrust24THRUST_300001_SM_1000_NS12placeholders2_6E,@object
	.size		_ZN41_INTERNAL_d0645b44_4_k_cu_8853ce75_1244666thrust24THRUST_300001_SM_1000_NS12placeholders2_6E,(_ZN41_INTERNAL_d0645b44_4_k_cu_8853ce75_1244664cuda3std3__45__cpo4cendE - _ZN41_INTERNAL_d0645b44_4_k_cu_8853ce75_1244666thrust24THRUST_300001_SM_1000_NS12placeholders2_6E)
_ZN41_INTERNAL_d0645b44_4_k_cu_8853ce75_1244666thrust24THRUST_300001_SM_1000_NS12placeholders2_6E:
	.zero		1
	.type		_ZN41_INTERNAL_d0645b44_4_k_cu_8853ce75_1244664cuda3std3__45__cpo4cendE,@object
	.size		_ZN41_INTERNAL_d0645b44_4_k_cu_8853ce75_1244664cuda3std3__45__cpo4cendE,(_ZN41_INTERNAL_d0645b44_4_k_cu_8853ce75_1244664cuda3std6ranges3__45__cpo4cendE - _ZN41_INTERNAL_d0645b44_4_k_cu_8853ce75_1244664cuda3std3__45__cpo4cendE)
_ZN41_INTERNAL_d0645b44_4_k_cu_8853ce75_1244664cuda3std3__45__cpo4cendE:
	.zero		1
	.type		_ZN41_INTERNAL_d0645b44_4_k_cu_8853ce75_1244664cuda3std6ranges3__45__cpo4cendE,@object
	.size		_ZN41_INTERNAL_d0645b44_4_k_cu_8853ce75_1244664cuda3std6ranges3__45__cpo4cendE,(_ZN41_INTERNAL_d0645b44_4_k_cu_8853ce75_1244664cuda3std3__420unreachable_sentinelE - _ZN41_INTERNAL_d0645b44_4_k_cu_8853ce75_1244664cuda3std6ranges3__45__cpo4cendE)
_ZN41_INTERNAL_d0645b44_4_k_cu_8853ce75_1244664cuda3std6ranges3__45__cpo4cendE:
	.zero		1
	.type		_ZN41_INTERNAL_d0645b44_4_k_cu_8853ce75_1244664cuda3std3__420unreachable_sentinelE,@object
	.size		_ZN41_INTERNAL_d0645b44_4_k_cu_8853ce75_1244664cuda3std3__420unreachable_sentinelE,(_ZN41_INTERNAL_d0645b44_4_k_cu_8853ce75_1244664cuda3std6ranges3__45__cpo5ssizeE - _ZN41_INTERNAL_d0645b44_4_k_cu_8853ce75_1244664cuda3std3__420unreachable_sentinelE)
_ZN41_INTERNAL_d0645b44_4_k_cu_8853ce75_1244664cuda3std3__420unreachable_sentinelE:
	.zero		1
	.type		_ZN41_INTERNAL_d0645b44_4_k_cu_8853ce75_1244664cuda3std6ranges3__45__cpo5ssizeE,@object
	.size		_ZN41_INTERNAL_d0645b44_4_k_cu_8853ce75_1244664cuda3std6ranges3__45__cpo5ssizeE,(_ZN41_INTERNAL_d0645b44_4_k_cu_8853ce75_1244666thrust24THRUST_300001_SM_1000_NS12placeholders3_10E - _ZN41_INTERNAL_d0645b44_4_k_cu_8853ce75_1244664cuda3std6ranges3__45__cpo5ssizeE)
_ZN41_INTERNAL_d0645b44_4_k_cu_8853ce75_1244664cuda3std6ranges3__45__cpo5ssizeE:
	.zero		1
	.type		_ZN41_INTERNAL_d0645b44_4_k_cu_8853ce75_1244666thrust24THRUST_300001_SM_1000_NS12placeholders3_10E,@object
	.size		_ZN41_INTERNAL_d0645b44_4_k_cu_8853ce75_1244666thrust24THRUST_300001_SM_1000_NS12placeholders3_10E,(_ZN41_INTERNAL_d0645b44_4_k_cu_8853ce75_1244664cuda3std3__45__cpo5crendE - _ZN41_INTERNAL_d0645b44_4_k_cu_8853ce75_1244666thrust24THRUST_300001_SM_1000_NS12placeholders3_10E)
_ZN41_INTERNAL_d0645b44_4_k_cu_8853ce75_1244666thrust24THRUST_300001_SM_1000_NS12placeholders3_10E:
	.zero		1
	.type		_ZN41_INTERNAL_d0645b44_4_k_cu_8853ce75_1244664cuda3std3__45__cpo5crendE,@object
	.size		_ZN41_INTERNAL_d0645b44_4_k_cu_8853ce75_1244664cuda3std3__45__cpo5crendE,(_ZN41_INTERNAL_d0645b44_4_k_cu_8853ce75_1244664cuda3std6ranges3__45__cpo4prevE - _ZN41_INTERNAL_d0645b44_4_k_cu_8853ce75_1244664cuda3std3__45__cpo5crendE)
_ZN41_INTERNAL_d0645b44_4_k_cu_8853ce75_1244664cuda3std3__45__cpo5crendE:
	.zero		1
	.type		_ZN41_INTERNAL_d0645b44_4_k_cu_8853ce75_1244664cuda3std6ranges3__45__cpo4prevE,@object
	.size		_ZN41_INTERNAL_d0645b44_4_k_cu_8853ce75_1244664cuda3std6ranges3__45__cpo4prevE,(_ZN41_INTERNAL_d0645b44_4_k_cu_8853ce75_1244664cuda3std6ranges3__45__cpo9iter_moveE - _ZN41_INTERNAL_d0645b44_4_k_cu_8853ce75_1244664cuda3std6ranges3__45__cpo4prevE)
_ZN41_INTERNAL_d0645b44_4_k_cu_8853ce75_1244664cuda3std6ranges3__45__cpo4prevE:
	.zero		1
	.type		_ZN41_INTERNAL_d0645b44_4_k_cu_8853ce75_1244664cuda3std6ranges3__45__cpo9iter_moveE,@object
	.size		_ZN41_INTERNAL_d0645b44_4_k_cu_8853ce75_1244664cuda3std6ranges3__45__cpo9iter_moveE,(_ZN41_INTERNAL_d0645b44_4_k_cu_8853ce75_1244666thrust24THRUST_300001_SM_1000_NS12placeholders2_2E - _ZN41_INTERNAL_d0645b44_4_k_cu_8853ce75_1244664cuda3std6ranges3__45__cpo9iter_moveE)
_ZN41_INTERNAL_d0645b44_4_k_cu_8853ce75_1244664cuda3std6ranges3__45__cpo9iter_moveE:
	.zero		1
	.type		_ZN41_INTERNAL_d0645b44_4_k_cu_8853ce75_1244666thrust24THRUST_300001_SM_1000_NS12placeholders2_2E,@object
	.size		_ZN41_INTERNAL_d0645b44_4_k_cu_8853ce75_1244666thrust24THRUST_300001_SM_1000_NS12placeholders2_2E,(_ZN41_INTERNAL_d0645b44_4_k_cu_8853ce75_1244666thrust24THRUST_300001_SM_1000_NS12placeholders2_4E - _ZN41_INTERNAL_d0645b44_4_k_cu_8853ce75_1244666thrust24THRUST_300001_SM_1000_NS12placeholders2_2E)
_ZN41_INTERNAL_d0645b44_4_k_cu_8853ce75_1244666thrust24THRUST_300001_SM_1000_NS12placeholders2_2E:
	.zero		1
	.type		_ZN41_INTERNAL_d0645b44_4_k_cu_8853ce75_1244666thrust24THRUST_300001_SM_1000_NS12placeholders2_4E,@object
	.size		_ZN41_INTERNAL_d0645b44_4_k_cu_8853ce75_1244666thrust24THRUST_300001_SM_1000_NS12placeholders2_4E,(_ZN41_INTERNAL_d0645b44_4_k_cu_8853ce75_1244664cuda3std3__45__cpo3endE - _ZN41_INTERNAL_d0645b44_4_k_cu_8853ce75_1244666thrust24THRUST_300001_SM_1000_NS12placeholders2_4E)
_ZN41_INTERNAL_d0645b44_4_k_cu_8853ce75_1244666thrust24THRUST_300001_SM_1000_NS12placeholders2_4E:
	.zero		1
	.type		_ZN41_INTERNAL_d0645b44_4_k_cu_8853ce75_1244664cuda3std3__45__cpo3endE,@object
	.size		_ZN41_INTERNAL_d0645b44_4_k_cu_8853ce75_1244664cuda3std3__45__cpo3endE,(_ZN41_INTERNAL_d0645b44_4_k_cu_8853ce75_1244664cuda3std6ranges3__45__cpo3endE - _ZN41_INTERNAL_d0645b44_4_k_cu_8853ce75_1244664cuda3std3__45__cpo3endE)
_ZN41_INTERNAL_d0645b44_4_k_cu_8853ce75_1244664cuda3std3__45__cpo3endE:
	.zero		1
	.type		_ZN41_INTERNAL_d0645b44_4_k_cu_8853ce75_1244664cuda3std6ranges3__45__cpo3endE,@object
	.size		_ZN41_INTERNAL_d0645b44_4_k_cu_8853ce75_1244664cuda3std6ranges3__45__cpo3endE,(_ZN41_INTERNAL_d0645b44_4_k_cu_8853ce75_1244664cuda3std3__419piecewise_constructE - _ZN41_INTERNAL_d0645b44_4_k_cu_8853ce75_1244664cuda3std6ranges3__45__cpo3endE)
_ZN41_INTERNAL_d0645b44_4_k_cu_8853ce75_1244664cuda3std6ranges3__45__cpo3endE:
	.zero		1
	.type		_ZN41_INTERNAL_d0645b44_4_k_cu_8853ce75_1244664cuda3std3__419piecewise_constructE,@object
	.size		_ZN41_INTERNAL_d0645b44_4_k_cu_8853ce75_1244664cuda3std3__419piecewise_constructE,(_ZN41_INTERNAL_d0645b44_4_k_cu_8853ce75_1244664cuda3std6ranges3__45__cpo5cdataE - _ZN41_INTERNAL_d0645b44_4_k_cu_8853ce75_1244664cuda3std3__419piecewise_constructE)
_ZN41_INTERNAL_d0645b44_4_k_cu_8853ce75_1244664cuda3std3__419piecewise_constructE:
	.zero		1
	.type		_ZN41_INTERNAL_d0645b44_4_k_cu_8853ce75_1244664cuda3std6ranges3__45__cpo5cdataE,@object
	.size		_ZN41_INTERNAL_d0645b44_4_k_cu_8853ce75_1244664cuda3std6ranges3__45__cpo5cdataE,(_ZN41_INTERNAL_d0645b44_4_k_cu_8853ce75_1244666thrust24THRUST_300001_SM_1000_NS12placeholders2_8E - _ZN41_INTERNAL_d0645b44_4_k_cu_8853ce75_1244664cuda3std6ranges3__45__cpo5cdataE)
_ZN41_INTERNAL_d0645b44_4_k_cu_8853ce75_1244664cuda3std6ranges3__45__cpo5cdataE:
	.zero		1
	.type		_ZN41_INTERNAL_d0645b44_4_k_cu_8853ce75_1244666thrust24THRUST_300001_SM_1000_NS12placeholders2_8E,@object
	.size		_ZN41_INTERNAL_d0645b44_4_k_cu_8853ce75_1244666thrust24THRUST_300001_SM_1000_NS12placeholders2_8E,(_ZN41_INTERNAL_d0645b44_4_k_cu_8853ce75_1244664cuda3std3__45__cpo4rendE - _ZN41_INTERNAL_d0645b44_4_k_cu_8853ce75_1244666thrust24THRUST_300001_SM_1000_NS12placeholders2_8E)
_ZN41_INTERNAL_d0645b44_4_k_cu_8853ce75_1244666thrust24THRUST_300001_SM_1000_NS12placeholders2_8E:
	.zero		1
	.type		_ZN41_INTERNAL_d0645b44_4_k_cu_8853ce75_1244664cuda3std3__45__cpo4rendE,@object
	.size		_ZN41_INTERNAL_d0645b44_4_k_cu_8853ce75_1244664cuda3std3__45__cpo4rendE,(_ZN41_INTERNAL_d0645b44_4_k_cu_8853ce75_1244664cuda3std6ranges3__45__cpo9iter_swapE - _ZN41_INTERNAL_d0645b44_4_k_cu_8853ce75_1244664cuda3std3__45__cpo4rendE)
_ZN41_INTERNAL_d0645b44_4_k_cu_8853ce75_1244664cuda3std3__45__cpo4rendE:
	.zero		1
	.type		_ZN41_INTERNAL_d0645b44_4_k_cu_8853ce75_1244664cuda3std6ranges3__45__cpo9iter_swapE,@object
	.size		_ZN41_INTERNAL_d0645b44_4_k_cu_8853ce75_1244664cuda3std6ranges3__45__cpo9iter_swapE,(_ZN41_INTERNAL_d0645b44_4_k_cu_8853ce75_1244664cuda3std3__48unexpectE - _ZN41_INTERNAL_d0645b44_4_k_cu_8853ce75_1244664cuda3std6ranges3__45__cpo9iter_swapE)
_ZN41_INTERNAL_d0645b44_4_k_cu_8853ce75_1244664cuda3std6ranges3__45__cpo9iter_swapE:
	.zero		1
	.type		_ZN41_INTERNAL_d0645b44_4_k_cu_8853ce75_1244664cuda3std3__48unexpectE,@object
	.size		_ZN41_INTERNAL_d0645b44_4_k_cu_8853ce75_1244664cuda3std3__48unexpectE,(_ZN41_INTERNAL_d0645b44_4_k_cu_8853ce75_1244666thrust24THRUST_300001_SM_1000_NS6system6detail10sequential3seqE - _ZN41_INTERNAL_d0645b44_4_k_cu_8853ce75_1244664cuda3std3__48unexpectE)
_ZN41_INTERNAL_d0645b44_4_k_cu_8853ce75_1244664cuda3std3__48unexpectE:
	.zero		1
	.type		_ZN41_INTERNAL_d0645b44_4_k_cu_8853ce75_1244666thrust24THRUST_300001_SM_1000_NS6system6detail10sequential3seqE,@object
	.size		_ZN41_INTERNAL_d0645b44_4_k_cu_8853ce75_1244666thrust24THRUST_300001_SM_1000_NS6system6detail10sequential3seqE,(.L_29 - _ZN41_INTERNAL_d0645b44_4_k_cu_8853ce75_1244666thrust24THRUST_300001_SM_1000_NS6system6detail10sequential3seqE)
_ZN41_INTERNAL_d0645b44_4_k_cu_8853ce75_1244666thrust24THRUST_300001_SM_1000_NS6system6detail10sequential3seqE:
	.zero		1
.L_29:


//--------------------- .nv.constant0._ZN3cub18CUB_300001_SM_10006detail11EmptyKernelIvEEvv --------------------------
	.section	.nv.constant0._ZN3cub18CUB_300001_SM_10006detail11EmptyKernelIvEEvv,"a",@progbits
	.sectionflags	@""
	.align	4
.nv.constant0._ZN3cub18CUB_300001_SM_10006detail11EmptyKernelIvEEvv:
	.zero		896


//--------------------- SYMBOLS --------------------------

	.type		.nv.reservedSmem.offset0,@object
	.size		.nv.reservedSmem.offset0,0x4
